	.headerflags	@"EF_CUDA_TEXMODE_UNIFIED EF_CUDA_64BIT_ADDRESS EF_CUDA_ACCELERATORS EF_CUDA_SM90 EF_CUDA_VIRTUAL_SM(EF_CUDA_SM90)"
	.elftype	@"ET_EXEC"


//--------------------- .nv.info                  --------------------------
	.section	.nv.info,"",@"SHT_CUDA_INFO"
	.align	4


	//----- nvinfo : EIATTR_REGCOUNT
	.align		4
        /*0000*/ 	.byte	0x04, 0x2f
        /*0002*/ 	.short	(.L_1 - .L_0)
	.align		4
.L_0:
        /*0004*/ 	.word	index@(triton_poi_fused_max_pool2d_with_indices_6)
        /*0008*/ 	.word	0x00000012


	//----- nvinfo : EIATTR_MIN_STACK_SIZE
	.align		4
.L_1:
        /*000c*/ 	.byte	0x04, 0x12
        /*000e*/ 	.short	(.L_3 - .L_2)
	.align		4
.L_2:
        /*0010*/ 	.word	index@(triton_poi_fused_max_pool2d_with_indices_6)
        /*0014*/ 	.word	0x00000000


	//----- nvinfo : EIATTR_FRAME_SIZE
	.align		4
.L_3:
        /*0018*/ 	.byte	0x04, 0x11
        /*001a*/ 	.short	(.L_5 - .L_4)
	.align		4
.L_4:
        /*001c*/ 	.word	index@(triton_poi_fused_max_pool2d_with_indices_6)
        /*0020*/ 	.word	0x00000000


	//----- nvinfo : EIATTR_MIN_STACK_SIZE
	.align		4
.L_5:
        /*0024*/ 	.byte	0x04, 0x12
        /*0026*/ 	.short	(.L_7 - .L_6)
	.align		4
.L_6:
        /*0028*/ 	.word	index@(triton_poi_fused_max_pool2d_with_indices_6)
        /*002c*/ 	.word	0x00000000
.L_7:


//--------------------- .nv.info.triton_poi_fused_max_pool2d_with_indices_6 --------------------------
	.section	.nv.info.triton_poi_fused_max_pool2d_with_indices_6,"",@"SHT_CUDA_INFO"
	.sectionflags	@""
	.align	4


	//----- nvinfo : EIATTR_CUDA_API_VERSION
	.align		4
        /*0000*/ 	.byte	0x04, 0x37
        /*0002*/ 	.short	(.L_9 - .L_8)
.L_8:
        /*0004*/ 	.word	0x0000007c


	//----- nvinfo : EIATTR_KPARAM_INFO
	.align		4
.L_9:
        /*0008*/ 	.byte	0x04, 0x17
        /*000a*/ 	.short	(.L_11 - .L_10)
.L_10:
        /*000c*/ 	.word	0x00000000
        /*0010*/ 	.short	0x0003
        /*0012*/ 	.short	0x0018
        /*0014*/ 	.byte	0x00, 0xf0, 0x11, 0x00


	//----- nvinfo : EIATTR_KPARAM_INFO
	.align		4
.L_11:
        /*0018*/ 	.byte	0x04, 0x17
        /*001a*/ 	.short	(.L_13 - .L_12)
.L_12:
        /*001c*/ 	.word	0x00000000
        /*0020*/ 	.short	0x0002
        /*0022*/ 	.short	0x0010
        /*0024*/ 	.byte	0x00, 0xf4, 0x21, 0x00


	//----- nvinfo : EIATTR_KPARAM_INFO
	.align		4
.L_13:
        /*0028*/ 	.byte	0x04, 0x17
        /*002a*/ 	.short	(.L_15 - .L_14)
.L_14:
        /*002c*/ 	.word	0x00000000
        /*0030*/ 	.short	0x0001
        /*0032*/ 	.short	0x0008
        /*0034*/ 	.byte	0x00, 0xf4, 0x21, 0x00


	//----- nvinfo : EIATTR_KPARAM_INFO
	.align		4
.L_15:
        /*0038*/ 	.byte	0x04, 0x17
        /*003a*/ 	.short	(.L_17 - .L_16)
.L_16:
        /*003c*/ 	.word	0x00000000
        /*0040*/ 	.short	0x0000
        /*0042*/ 	.short	0x0000
        /*0044*/ 	.byte	0x00, 0xf4, 0x21, 0x00


	//----- nvinfo : EIATTR_SPARSE_MMA_MASK
	.align		4
.L_17:
        /*0048*/ 	.byte	0x03, 0x50
        /*004a*/ 	.short	0x0000


	//----- nvinfo : EIATTR_MAXREG_COUNT
	.align		4
        /*004c*/ 	.byte	0x03, 0x1b
        /*004e*/ 	.short	0x00ff


	//----- nvinfo : EIATTR_EXIT_INSTR_OFFSETS
	.align		4
        /*0050*/ 	.byte	0x04, 0x1c
        /*0052*/ 	.short	(.L_19 - .L_18)


	//   ....[0]....
.L_18:
        /*0054*/ 	.word	0x000002a0


	//----- nvinfo : EIATTR_REQNTID
	.align		4
.L_19:
        /*0058*/ 	.byte	0x04, 0x10
        /*005a*/ 	.short	(.L_21 - .L_20)
.L_20:
        /*005c*/ 	.word	0x00000080
        /*0060*/ 	.word	0x00000001
        /*0064*/ 	.word	0x00000001


	//----- nvinfo : EIATTR_CBANK_PARAM_SIZE
	.align		4
.L_21:
        /*0068*/ 	.byte	0x03, 0x19
        /*006a*/ 	.short	0x001c


	//----- nvinfo : EIATTR_PARAM_CBANK
	.align		4
        /*006c*/ 	.byte	0x04, 0x0a
        /*006e*/ 	.short	(.L_23 - .L_22)
	.align		4
.L_22:
        /*0070*/ 	.word	index@(.nv.constant0.triton_poi_fused_max_pool2d_with_indices_6)
        /*0074*/ 	.short	0x0210
        /*0076*/ 	.short	0x001c


	//----- nvinfo : EIATTR_SW_WAR
	.align		4
.L_23:
        /*0078*/ 	.byte	0x04, 0x36
        /*007a*/ 	.short	(.L_25 - .L_24)
.L_24:
        /*007c*/ 	.word	0x00000008
.L_25:


//--------------------- .nv.callgraph             --------------------------
	.section	.nv.callgraph,"",@"SHT_CUDA_CALLGRAPH"
	.align	4
	.sectionentsize	8
	.align		4
        /*0000*/ 	.word	0x00000000
	.align		4
        /*0004*/ 	.word	0xffffffff
	.align		4
        /*0008*/ 	.word	0x00000000
	.align		4
        /*000c*/ 	.word	0xfffffffe
	.align		4
        /*0010*/ 	.word	0x00000000
	.align		4
        /*0014*/ 	.word	0xfffffffd
	.align		4
        /*0018*/ 	.word	0x00000000
	.align		4
        /*001c*/ 	.word	0xfffffffc


//--------------------- .text.triton_poi_fused_max_pool2d_with_indices_6 --------------------------
	.section	.text.triton_poi_fused_max_pool2d_with_indices_6,"ax",@progbits
	.align	128
        .global         triton_poi_fused_max_pool2d_with_indices_6
        .type           triton_poi_fused_max_pool2d_with_indices_6,@function
        .size           triton_poi_fused_max_pool2d_with_indices_6,(.L_x_1 - triton_poi_fused_max_pool2d_with_indices_6)
        .other          triton_poi_fused_max_pool2d_with_indices_6,@"STO_CUDA_ENTRY STV_DEFAULT"
triton_poi_fused_max_pool2d_with_indices_6:
.text.triton_poi_fused_max_pool2d_with_indices_6:
[----:B------:R-:W-:Y:S01]  /*0000*/  LDC R1, c[0x0][0x28] ;  /* 0x00000a00ff017b82 */ /* 0x000fe20000000800 */
[----:B------:R-:W1:Y:S07]  /*0010*/  S2R R0, SR_TID.X ;  /* 0x0000000000007919 */ /* 0x000e6e0000002100 */
[----:B------:R-:W2:Y:S01]  /*0020*/  LDC.64 R2, c[0x0][0x210] ;  /* 0x00008400ff027b82 */ /* 0x000ea20000000a00 */
[----:B------:R-:W-:Y:S01]  /*0030*/  ULDC.64 UR4, c[0x0][0x208] ;  /* 0x0000820000047ab9 */ /* 0x000fe20000000a00 */
[----:B------:R-:W-:Y:S01]  /*0040*/  ULDC.64 UR6, c[0x0][0x220] ;  /* 0x0000880000067ab9 */ /* 0x000fe20000000a00 */
[----:B------:R-:W3:Y:S01]  /*0050*/  S2R R11, SR_CTAID.X ;  /* 0x00000000000b7919 */ /* 0x000ee20000002500 */
[----:B-1----:R-:W-:-:S05]  /*0060*/  LOP3.LUT R0, R0, 0x7f, RZ, 0xc0, !PT ;  /* 0x0000007f00007812 */ /* 0x002fca00078ec0ff */
[----:B---3--:R-:W-:-:S05]  /*0070*/  IMAD R11, R11, 0x80, R0 ;  /* 0x000000800b0b7824 */ /* 0x008fca00078e0200 */
[----:B------:R-:W-:-:S04]  /*0080*/  SHF.R.S32.HI R0, RZ, 0x1f, R11 ;  /* 0x0000001fff007819 */ /* 0x000fc8000001140b */
[----:B------:R-:W-:-:S04]  /*0090*/  LEA.HI R0, R0, R11, RZ, 0x3 ;  /* 0x0000000b00007211 */ /* 0x000fc800078f18ff */
[C---:B------:R-:W-:Y:S01]  /*00a0*/  LOP3.LUT R4, R0.reuse, 0x7ffffff8, RZ, 0xc0, !PT ;  /* 0x7ffffff800047812 */ /* 0x040fe200078ec0ff */
[----:B------:R-:W-:-:S04]  /*00b0*/  IMAD.SHL.U32 R0, R0, 0x4, RZ ;  /* 0x0000000400007824 */ /* 0x000fc800078e00ff */
[----:B------:R-:W-:Y:S01]  /*00c0*/  IMAD.IADD R4, R11, 0x1, -R4 ;  /* 0x000000010b047824 */ /* 0x000fe200078e0a04 */
[----:B------:R-:W-:-:S05]  /*00d0*/  LOP3.LUT R5, R0, 0xffffffe0, RZ, 0xc0, !PT ;  /* 0xffffffe000057812 */ /* 0x000fca00078ec0ff */
[----:B------:R-:W-:-:S04]  /*00e0*/  IMAD R9, R4, 0x2, R5 ;  /* 0x0000000204097824 */ /* 0x000fc800078e0205 */
[----:B--2---:R-:W-:-:S04]  /*00f0*/  IMAD.WIDE R4, R9, 0x4, R2 ;  /* 0x0000000409047825 */ /* 0x004fc800078e0202 */
[----:B------:R-:W-:Y:S01]  /*0100*/  VIADD R7, R9, 0x10 ;  /* 0x0000001009077836 */ /* 0x000fe20000000000 */
[----:B------:R-:W2:Y:S04]  /*0110*/  LDG.E.EL R0, desc[UR4][R4.64] ;  /* 0x0000000404007981 */ /* 0x000ea8000c2e1900 */
[----:B------:R-:W2:Y:S01]  /*0120*/  LDG.E.EL R13, desc[UR4][R4.64+0x4] ;  /* 0x00000404040d7981 */ /* 0x000ea2000c2e1900 */
[----:B------:R-:W-:-:S04]  /*0130*/  IMAD.WIDE R6, R7, 0x4, R2 ;  /* 0x0000000407067825 */ /* 0x000fc800078e0202 */
[----:B------:R-:W-:Y:S01]  /*0140*/  VIADD R9, R9, 0x11 ;  /* 0x0000001109097836 */ /* 0x000fe20000000000 */
[----:B------:R-:W3:Y:S03]  /*0150*/  LDG.E.EL R10, desc[UR4][R6.64] ;  /* 0x00000004060a7981 */ /* 0x000ee6000c2e1900 */
[----:B------:R-:W-:Y:S02]  /*0160*/  IMAD.WIDE R2, R9, 0x4, R2 ;  /* 0x0000000409027825 */ /* 0x000fe400078e0202 */
[----:B------:R-:W1:Y:S03]  /*0170*/  LDC.64 R8, c[0x0][0x218] ;  /* 0x00008600ff087b82 */ /* 0x000e660000000a00 */
[----:B------:R1:W4:Y:S02]  /*0180*/  LDG.E.EL R15, desc[UR4][R2.64] ;  /* 0x00000004020f7981 */ /* 0x000324000c2e1900 */
[----:B-1----:R-:W-:Y:S01]  /*0190*/  IMAD.WIDE R2, R11, 0x4, R8 ;  /* 0x000000040b027825 */ /* 0x002fe200078e0208 */
[----:B--2---:R-:W-:-:S02]  /*01a0*/  FSETP.GT.AND P0, PT, R13, R0, PT ;  /* 0x000000000d00720b */ /* 0x004fc40003f04000 */
[----:B------:R-:W-:Y:S02]  /*01b0*/  FSETP.NAN.AND P2, PT, R13, R13, PT ;  /* 0x0000000d0d00720b */ /* 0x000fe40003f48000 */
[----:B---3--:R-:W-:-:S09]  /*01c0*/  FSETP.NAN.AND P1, PT, R10, R10, PT ;  /* 0x0000000a0a00720b */ /* 0x008fd20003f28000 */
[----:B------:R-:W-:Y:S02]  /*01d0*/  @!P0 FSEL R13, R13, R0, P2 ;  /* 0x000000000d0d8208 */ /* 0x000fe40001000000 */
[----:B----4-:R-:W-:Y:S02]  /*01e0*/  FSETP.NAN.AND P3, PT, R15, R15, PT ;  /* 0x0000000f0f00720b */ /* 0x010fe40003f68000 */
[----:B------:R-:W-:Y:S02]  /*01f0*/  FSETP.GEU.AND P2, PT, R13, R10, PT ;  /* 0x0000000a0d00720b */ /* 0x000fe40003f4e000 */
[----:B------:R-:W-:Y:S02]  /*0200*/  SEL R0, RZ, 0x1, !P0 ;  /* 0x00000001ff007807 */ /* 0x000fe40004000000 */
[----:B------:R-:W-:Y:S02]  /*0210*/  @!P1 FSEL R10, R10, R13, !P2 ;  /* 0x0000000d0a0a9208 */ /* 0x000fe40005000000 */
[----:B------:R-:W-:-:S02]  /*0220*/  IADD3 R4, P1, R11, UR6, RZ ;  /* 0x000000060b047c10 */ /* 0x000fc4000ff3e0ff */
[----:B------:R-:W-:Y:S02]  /*0230*/  FSETP.GEU.AND P0, PT, R10, R15, PT ;  /* 0x0000000f0a00720b */ /* 0x000fe40003f0e000 */
[----:B------:R-:W-:Y:S02]  /*0240*/  SEL R0, R0, 0x2, P2 ;  /* 0x0000000200007807 */ /* 0x000fe40001000000 */
[----:B------:R-:W-:Y:S02]  /*0250*/  @!P3 SEL R15, R15, R10, !P0 ;  /* 0x0000000a0f0fb207 */ /* 0x000fe40004000000 */
[----:B------:R-:W-:Y:S02]  /*0260*/  LEA.HI.X.SX32 R5, R11, UR7, 0x1, P1 ;  /* 0x000000070b057c11 */ /* 0x000fe400088f0eff */
[----:B------:R-:W-:Y:S01]  /*0270*/  SEL R7, R0, 0x3, P0 ;  /* 0x0000000300077807 */ /* 0x000fe20000000000 */
[----:B------:R-:W-:Y:S04]  /*0280*/  STG.E desc[UR4][R2.64], R15 ;  /* 0x0000000f02007986 */ /* 0x000fe8000c101904 */
[----:B------:R-:W-:Y:S01]  /*0290*/  STG.E.U8 desc[UR4][R4.64], R7 ;  /* 0x0000000704007986 */ /* 0x000fe2000c101104 */
[----:B------:R-:W-:Y:S05]  /*02a0*/  EXIT ;  /* 0x000000000000794d */ /* 0x000fea0003800000 */
.L_x_0:
[----:B------:R-:W-:-:S00]  /*02b0*/  BRA `(.L_x_0) ;  /* 0xfffffffc00fc7947 */ /* 0x000fc0000383ffff */
[----:B------:R-:W-:-:S00]  /*02c0*/  NOP ;  /* 0x0000000000007918 */ /* 0x000fc00000000000 */
        /* <DEDUP_REMOVED lines=11> */
.L_x_1:


//--------------------- .nv.constant0.triton_poi_fused_max_pool2d_with_indices_6 --------------------------
	.section	.nv.constant0.triton_poi_fused_max_pool2d_with_indices_6,"a",@progbits
	.sectionflags	@""
	.align	4
.nv.constant0.triton_poi_fused_max_pool2d_with_indices_6:
	.zero		556
